//
// Generated by NVIDIA NVVM Compiler
//
// Compiler Build ID: CL-36424714
// Cuda compilation tools, release 13.0, V13.0.88
// Based on NVVM 20.0.0
//

.version 9.0
.target sm_100
.address_size 64

	// .globl	_Z22FibonacciNumbersKernelPm
.func  (.param .b64 func_retval0) __internal_accurate_pow
(
	.param .b64 __internal_accurate_pow_param_0
)
;

.visible .entry _Z22FibonacciNumbersKernelPm(
	.param .u64 .ptr .align 1 _Z22FibonacciNumbersKernelPm_param_0
)
{
	.reg .pred 	%p<4>;
	.reg .b32 	%r<10>;
	.reg .b64 	%rd<9>;
	.reg .b64 	%fd<14>;

	ld.param.u64 	%rd1, [_Z22FibonacciNumbersKernelPm_param_0];
	cvta.to.global.u64 	%rd2, %rd1;
	mov.u32 	%r1, %ctaid.x;
	mov.u32 	%r2, %ntid.x;
	mov.u32 	%r3, %tid.x;
	mad.lo.s32 	%r4, %r1, %r2, %r3;
	cvt.rn.f64.u32 	%fd1, %r4;
	mov.f64 	%fd2, 0d3FF9E3779B97F4A8;
	{
	.reg .b32 %temp; 
	mov.b64 	{%temp, %r5}, %fd2;
	}
	{
	.reg .b32 %temp; 
	mov.b64 	{%temp, %r6}, %fd1;
	}
	shr.u32 	%r7, %r6, 20;
	and.b32  	%r8, %r7, 2047;
	add.s32 	%r9, %r8, -1012;
	mov.b64 	%rd3, %fd1;
	shl.b64 	%rd4, %rd3, %r9;
	setp.eq.s64 	%p1, %rd4, -9223372036854775808;
	{ // callseq 0, 0
	.param .b64 param0;
	st.param.f64 	[param0], %fd1;
	.param .b64 retval0;
	call.uni (retval0), 
	__internal_accurate_pow, 
	(
	param0
	);
	ld.param.f64 	%fd3, [retval0];
	} // callseq 0
	setp.lt.s32 	%p2, %r5, 0;
	neg.f64 	%fd5, %fd3;
	selp.f64 	%fd6, %fd5, %fd3, %p1;
	selp.f64 	%fd7, %fd6, %fd3, %p2;
	setp.eq.s32 	%p3, %r4, 0;
	div.rn.f64 	%fd8, %fd7, 0d4001E3779B97F4A8;
	selp.f64 	%fd9, 0d3FDC9F25C5BFEDD9, %fd8, %p3;
	mov.f64 	%fd10, 0d3FE0000000000000;
	copysign.f64 	%fd11, %fd9, %fd10;
	add.rz.f64 	%fd12, %fd9, %fd11;
	cvt.rzi.f64.f64 	%fd13, %fd12;
	cvt.rzi.u64.f64 	%rd6, %fd13;
	mul.wide.u32 	%rd7, %r4, 8;
	add.s64 	%rd8, %rd2, %rd7;
	st.global.u64 	[%rd8], %rd6;
	ret;

}
.func  (.param .b64 func_retval0) __internal_accurate_pow(
	.param .b64 __internal_accurate_pow_param_0
)
{
	.reg .pred 	%p<8>;
	.reg .b32 	%r<46>;
	.reg .b32 	%f<3>;
	.reg .b64 	%fd<109>;

	ld.param.f64 	%fd10, [__internal_accurate_pow_param_0];
	mov.f64 	%fd11, 0d3FF9E3779B97F4A8;
	{
	.reg .b32 %temp; 
	mov.b64 	{%temp, %r8}, %fd11;
	}
	{
	.reg .b32 %temp; 
	mov.b64 	{%r9, %temp}, %fd11;
	}
	shr.u32 	%r10, %r8, 20;
	setp.lt.u32 	%p1, %r8, 1048576;
	mov.f64 	%fd12, 0d4359E3779B97F4A8;
	{
	.reg .b32 %temp; 
	mov.b64 	{%temp, %r11}, %fd12;
	}
	{
	.reg .b32 %temp; 
	mov.b64 	{%r12, %temp}, %fd12;
	}
	shr.u32 	%r13, %r11, 20;
	add.s32 	%r14, %r13, -54;
	selp.b32 	%r15, %r12, %r9, %p1;
	selp.b32 	%r16, %r11, %r8, %p1;
	selp.b32 	%r1, %r14, %r10, %p1;
	add.s32 	%r45, %r1, -1023;
	and.b32  	%r17, %r16, -2146435073;
	or.b32  	%r18, %r17, 1072693248;
	mov.b64 	%fd107, {%r15, %r18};
	setp.lt.u32 	%p2, %r18, 1073127583;
	@%p2 bra 	$L__BB1_2;
	{
	.reg .b32 %temp; 
	mov.b64 	{%r19, %temp}, %fd107;
	}
	{
	.reg .b32 %temp; 
	mov.b64 	{%temp, %r20}, %fd107;
	}
	add.s32 	%r21, %r20, -1048576;
	mov.b64 	%fd107, {%r19, %r21};
	add.s32 	%r45, %r1, -1022;
$L__BB1_2:
	add.f64 	%fd13, %fd107, 0dBFF0000000000000;
	add.f64 	%fd14, %fd107, 0d3FF0000000000000;
	rcp.approx.ftz.f64 	%fd15, %fd14;
	neg.f64 	%fd16, %fd14;
	fma.rn.f64 	%fd17, %fd16, %fd15, 0d3FF0000000000000;
	fma.rn.f64 	%fd18, %fd17, %fd17, %fd17;
	fma.rn.f64 	%fd19, %fd18, %fd15, %fd15;
	mul.f64 	%fd20, %fd13, %fd19;
	fma.rn.f64 	%fd21, %fd13, %fd19, %fd20;
	mul.f64 	%fd22, %fd21, %fd21;
	fma.rn.f64 	%fd23, %fd22, 0d3EB0F5FF7D2CAFE2, 0d3ED0F5D241AD3B5A;
	fma.rn.f64 	%fd24, %fd23, %fd22, 0d3EF3B20A75488A3F;
	fma.rn.f64 	%fd25, %fd24, %fd22, 0d3F1745CDE4FAECD5;
	fma.rn.f64 	%fd26, %fd25, %fd22, 0d3F3C71C7258A578B;
	fma.rn.f64 	%fd27, %fd26, %fd22, 0d3F6249249242B910;
	fma.rn.f64 	%fd28, %fd27, %fd22, 0d3F89999999999DFB;
	sub.f64 	%fd29, %fd13, %fd21;
	add.f64 	%fd30, %fd29, %fd29;
	neg.f64 	%fd31, %fd21;
	fma.rn.f64 	%fd32, %fd31, %fd13, %fd30;
	mul.f64 	%fd33, %fd19, %fd32;
	fma.rn.f64 	%fd34, %fd22, %fd28, 0d3FB5555555555555;
	mov.f64 	%fd35, 0d3FB5555555555555;
	sub.f64 	%fd36, %fd35, %fd34;
	fma.rn.f64 	%fd37, %fd22, %fd28, %fd36;
	add.f64 	%fd38, %fd37, 0dBC46A4CB00B9E7B0;
	add.f64 	%fd39, %fd34, %fd38;
	sub.f64 	%fd40, %fd34, %fd39;
	add.f64 	%fd41, %fd38, %fd40;
	mul.rn.f64 	%fd42, %fd21, %fd21;
	neg.f64 	%fd43, %fd42;
	fma.rn.f64 	%fd44, %fd21, %fd21, %fd43;
	{
	.reg .b32 %temp; 
	mov.b64 	{%r22, %temp}, %fd33;
	}
	{
	.reg .b32 %temp; 
	mov.b64 	{%temp, %r23}, %fd33;
	}
	add.s32 	%r24, %r23, 1048576;
	mov.b64 	%fd45, {%r22, %r24};
	fma.rn.f64 	%fd46, %fd21, %fd45, %fd44;
	mul.rn.f64 	%fd47, %fd42, %fd21;
	neg.f64 	%fd48, %fd47;
	fma.rn.f64 	%fd49, %fd42, %fd21, %fd48;
	fma.rn.f64 	%fd50, %fd42, %fd33, %fd49;
	fma.rn.f64 	%fd51, %fd46, %fd21, %fd50;
	mul.rn.f64 	%fd52, %fd39, %fd47;
	neg.f64 	%fd53, %fd52;
	fma.rn.f64 	%fd54, %fd39, %fd47, %fd53;
	fma.rn.f64 	%fd55, %fd39, %fd51, %fd54;
	fma.rn.f64 	%fd56, %fd41, %fd47, %fd55;
	add.f64 	%fd57, %fd52, %fd56;
	sub.f64 	%fd58, %fd52, %fd57;
	add.f64 	%fd59, %fd56, %fd58;
	add.f64 	%fd60, %fd21, %fd57;
	sub.f64 	%fd61, %fd21, %fd60;
	add.f64 	%fd62, %fd57, %fd61;
	add.f64 	%fd63, %fd59, %fd62;
	add.f64 	%fd64, %fd33, %fd63;
	add.f64 	%fd65, %fd60, %fd64;
	sub.f64 	%fd66, %fd60, %fd65;
	add.f64 	%fd67, %fd64, %fd66;
	xor.b32  	%r25, %r45, -2147483648;
	mov.b32 	%r26, 1127219200;
	mov.b64 	%fd68, {%r25, %r26};
	mov.b32 	%r27, -2147483648;
	mov.b64 	%fd69, {%r27, %r26};
	sub.f64 	%fd70, %fd68, %fd69;
	fma.rn.f64 	%fd71, %fd70, 0d3FE62E42FEFA39EF, %fd65;
	fma.rn.f64 	%fd72, %fd70, 0dBFE62E42FEFA39EF, %fd71;
	sub.f64 	%fd73, %fd72, %fd65;
	sub.f64 	%fd74, %fd67, %fd73;
	fma.rn.f64 	%fd75, %fd70, 0d3C7ABC9E3B39803F, %fd74;
	add.f64 	%fd76, %fd71, %fd75;
	sub.f64 	%fd77, %fd71, %fd76;
	add.f64 	%fd78, %fd75, %fd77;
	{
	.reg .b32 %temp; 
	mov.b64 	{%temp, %r28}, %fd10;
	}
	{
	.reg .b32 %temp; 
	mov.b64 	{%r29, %temp}, %fd10;
	}
	shl.b32 	%r30, %r28, 1;
	setp.gt.u32 	%p3, %r30, -33554433;
	and.b32  	%r31, %r28, -15728641;
	selp.b32 	%r32, %r31, %r28, %p3;
	mov.b64 	%fd79, {%r29, %r32};
	mul.rn.f64 	%fd80, %fd76, %fd79;
	neg.f64 	%fd81, %fd80;
	fma.rn.f64 	%fd82, %fd76, %fd79, %fd81;
	fma.rn.f64 	%fd83, %fd78, %fd79, %fd82;
	add.f64 	%fd4, %fd80, %fd83;
	sub.f64 	%fd84, %fd80, %fd4;
	add.f64 	%fd5, %fd83, %fd84;
	fma.rn.f64 	%fd85, %fd4, 0d3FF71547652B82FE, 0d4338000000000000;
	{
	.reg .b32 %temp; 
	mov.b64 	{%r5, %temp}, %fd85;
	}
	mov.f64 	%fd86, 0dC338000000000000;
	add.rn.f64 	%fd87, %fd85, %fd86;
	fma.rn.f64 	%fd88, %fd87, 0dBFE62E42FEFA39EF, %fd4;
	fma.rn.f64 	%fd89, %fd87, 0dBC7ABC9E3B39803F, %fd88;
	fma.rn.f64 	%fd90, %fd89, 0d3E5ADE1569CE2BDF, 0d3E928AF3FCA213EA;
	fma.rn.f64 	%fd91, %fd90, %fd89, 0d3EC71DEE62401315;
	fma.rn.f64 	%fd92, %fd91, %fd89, 0d3EFA01997C89EB71;
	fma.rn.f64 	%fd93, %fd92, %fd89, 0d3F2A01A014761F65;
	fma.rn.f64 	%fd94, %fd93, %fd89, 0d3F56C16C1852B7AF;
	fma.rn.f64 	%fd95, %fd94, %fd89, 0d3F81111111122322;
	fma.rn.f64 	%fd96, %fd95, %fd89, 0d3FA55555555502A1;
	fma.rn.f64 	%fd97, %fd96, %fd89, 0d3FC5555555555511;
	fma.rn.f64 	%fd98, %fd97, %fd89, 0d3FE000000000000B;
	fma.rn.f64 	%fd99, %fd98, %fd89, 0d3FF0000000000000;
	fma.rn.f64 	%fd100, %fd99, %fd89, 0d3FF0000000000000;
	{
	.reg .b32 %temp; 
	mov.b64 	{%r6, %temp}, %fd100;
	}
	{
	.reg .b32 %temp; 
	mov.b64 	{%temp, %r7}, %fd100;
	}
	shl.b32 	%r33, %r5, 20;
	add.s32 	%r34, %r33, %r7;
	mov.b64 	%fd108, {%r6, %r34};
	{
	.reg .b32 %temp; 
	mov.b64 	{%temp, %r35}, %fd4;
	}
	mov.b32 	%f2, %r35;
	abs.f32 	%f1, %f2;
	setp.lt.f32 	%p4, %f1, 0f4086232B;
	@%p4 bra 	$L__BB1_5;
	setp.lt.f64 	%p5, %fd4, 0d0000000000000000;
	add.f64 	%fd101, %fd4, 0d7FF0000000000000;
	selp.f64 	%fd108, 0d0000000000000000, %fd101, %p5;
	setp.geu.f32 	%p6, %f1, 0f40874800;
	@%p6 bra 	$L__BB1_5;
	shr.u32 	%r36, %r5, 31;
	add.s32 	%r37, %r5, %r36;
	shr.s32 	%r38, %r37, 1;
	shl.b32 	%r39, %r38, 20;
	add.s32 	%r40, %r7, %r39;
	mov.b64 	%fd102, {%r6, %r40};
	sub.s32 	%r41, %r5, %r38;
	shl.b32 	%r42, %r41, 20;
	add.s32 	%r43, %r42, 1072693248;
	mov.b32 	%r44, 0;
	mov.b64 	%fd103, {%r44, %r43};
	mul.f64 	%fd108, %fd103, %fd102;
$L__BB1_5:
	abs.f64 	%fd104, %fd108;
	setp.eq.f64 	%p7, %fd104, 0d7FF0000000000000;
	fma.rn.f64 	%fd105, %fd108, %fd5, %fd108;
	selp.f64 	%fd106, %fd108, %fd105, %p7;
	st.param.f64 	[func_retval0], %fd106;
	ret;

}


// ===== COMPILED SASS (sm_100) =====

	.target	sm_100

	.elftype	@"ET_EXEC"


//--------------------- .note.nv.tkinfo           --------------------------
	.section	.note.nv.tkinfo,"",@"SHT_NOTE"
	.sectionflags	@"SHF_NOTE_NV_TKINFO"
	.tkinfo
        /*0018*/ 	.word	0x00000002
        /*0030*/ 	.string	""
        /*0030*/ 	.string	"ptxas"
        /*0030*/ 	.string	"Cuda compilation tools, release 13.0, V13.0.88"
        /*0030*/ 	.string	"Build cuda_13.0.r13.0/compiler.36424714_0"
        /*0030*/ 	.string	"-arch sm_100 -m 64 "



//--------------------- .note.nv.cuinfo           --------------------------
	.section	.note.nv.cuinfo,"",@"SHT_NOTE"
	.sectionflags	@"SHF_NOTE_NV_CUINFO"
        /*0018*/ 	.short	0x0002
        /*001a*/ 	.short	0x0064
        /*001c*/ 	.short	0x0082
	.zero		2


//--------------------- .nv.info                  --------------------------
	.section	.nv.info,"",@"SHT_CUDA_INFO"
	.align	4


	//----- nvinfo : EIATTR_REGCOUNT
	.align		4
        /*0000*/ 	.byte	0x04, 0x2f
        /*0002*/ 	.short	(.L_1 - .L_0)
	.align		4
.L_0:
        /*0004*/ 	.word	index@(_Z22FibonacciNumbersKernelPm)
        /*0008*/ 	.word	0x0000001c


	//----- nvinfo : EIATTR_FRAME_SIZE
	.align		4
.L_1:
        /*000c*/ 	.byte	0x04, 0x11
        /*000e*/ 	.short	(.L_3 - .L_2)
	.align		4
.L_2:
        /*0010*/ 	.word	index@($_Z22FibonacciNumbersKernelPm$__internal_accurate_pow)
        /*0014*/ 	.word	0x00000000


	//----- nvinfo : EIATTR_FRAME_SIZE
	.align		4
.L_3:
        /*0018*/ 	.byte	0x04, 0x11
        /*001a*/ 	.short	(.L_5 - .L_4)
	.align		4
.L_4:
        /*001c*/ 	.word	index@($__internal_0_$__cuda_sm20_div_rn_f64_full)
        /*0020*/ 	.word	0x00000000


	//----- nvinfo : EIATTR_FRAME_SIZE
	.align		4
.L_5:
        /*0024*/ 	.byte	0x04, 0x11
        /*0026*/ 	.short	(.L_7 - .L_6)
	.align		4
.L_6:
        /*0028*/ 	.word	index@(_Z22FibonacciNumbersKernelPm)
        /*002c*/ 	.word	0x00000000


	//----- nvinfo : EIATTR_MIN_STACK_SIZE
	.align		4
.L_7:
        /*0030*/ 	.byte	0x04, 0x12
        /*0032*/ 	.short	(.L_9 - .L_8)
	.align		4
.L_8:
        /*0034*/ 	.word	index@(_Z22FibonacciNumbersKernelPm)
        /*0038*/ 	.word	0x00000000
.L_9:


//--------------------- .nv.compat                --------------------------
	.section	.nv.compat,"",@"SHT_CUDA_COMPAT_INFO"
	.align	4
        /*0000*/ 	.byte	0x02, 0x09, 0x00, 0x00, 0x02, 0x02, 0x01, 0x00, 0x02, 0x05, 0x05, 0x00, 0x03, 0x07, 0x01, 0x01
        /*0010*/ 	.byte	0x02, 0x03, 0x00, 0x00, 0x02, 0x06, 0x01, 0x00, 0x04, 0x0b, 0x08, 0x00, 0x01, 0x00, 0x00, 0x00
        /*0020*/ 	.byte	0x00, 0x00, 0x00, 0x00


//--------------------- .nv.info._Z22FibonacciNumbersKernelPm --------------------------
	.section	.nv.info._Z22FibonacciNumbersKernelPm,"",@"SHT_CUDA_INFO"
	.sectionflags	@""
	.align	4


	//----- nvinfo : EIATTR_CUDA_API_VERSION
	.align		4
        /*0000*/ 	.byte	0x04, 0x37
        /*0002*/ 	.short	(.L_11 - .L_10)
.L_10:
        /*0004*/ 	.word	0x00000082


	//----- nvinfo : EIATTR_KPARAM_INFO
	.align		4
.L_11:
        /*0008*/ 	.byte	0x04, 0x17
        /*000a*/ 	.short	(.L_13 - .L_12)
.L_12:
        /*000c*/ 	.word	0x00000000
        /*0010*/ 	.short	0x0000
        /*0012*/ 	.short	0x0000
        /*0014*/ 	.byte	0x00, 0xf5, 0x21, 0x00


	//----- nvinfo : EIATTR_SPARSE_MMA_MASK
	.align		4
.L_13:
        /*0018*/ 	.byte	0x03, 0x50
        /*001a*/ 	.short	0x0000


	//----- nvinfo : EIATTR_MAXREG_COUNT
	.align		4
        /*001c*/ 	.byte	0x03, 0x1b
        /*001e*/ 	.short	0x00ff


	//----- nvinfo : EIATTR_MERCURY_ISA_VERSION
	.align		4
        /*0020*/ 	.byte	0x03, 0x5f
        /*0022*/ 	.short	0x0101


	//----- nvinfo : EIATTR_VRC_CTA_INIT_COUNT
	.align		4
        /*0024*/ 	.byte	0x02, 0x4a
	.zero		1
	.zero		1


	//----- nvinfo : EIATTR_EXIT_INSTR_OFFSETS
	.align		4
        /*0028*/ 	.byte	0x04, 0x1c
        /*002a*/ 	.short	(.L_15 - .L_14)


	//   ....[0]....
.L_14:
        /*002c*/ 	.word	0x000002a0


	//----- nvinfo : EIATTR_CRS_STACK_SIZE
	.align		4
.L_15:
        /*0030*/ 	.byte	0x04, 0x1e
        /*0032*/ 	.short	(.L_17 - .L_16)
.L_16:
        /*0034*/ 	.word	0x00000000


	//----- nvinfo : EIATTR_CBANK_PARAM_SIZE
	.align		4
.L_17:
        /*0038*/ 	.byte	0x03, 0x19
        /*003a*/ 	.short	0x0008


	//----- nvinfo : EIATTR_PARAM_CBANK
	.align		4
        /*003c*/ 	.byte	0x04, 0x0a
        /*003e*/ 	.short	(.L_19 - .L_18)
	.align		4
.L_18:
        /*0040*/ 	.word	index@(.nv.constant0._Z22FibonacciNumbersKernelPm)
        /*0044*/ 	.short	0x0380
        /*0046*/ 	.short	0x0008


	//----- nvinfo : EIATTR_SW_WAR
	.align		4
.L_19:
        /*0048*/ 	.byte	0x04, 0x36
        /*004a*/ 	.short	(.L_21 - .L_20)
.L_20:
        /*004c*/ 	.word	0x00000008
.L_21:


//--------------------- .nv.callgraph             --------------------------
	.section	.nv.callgraph,"",@"SHT_CUDA_CALLGRAPH"
	.align	4
	.sectionentsize	8
	.align		4
        /*0000*/ 	.word	0x00000000
	.align		4
        /*0004*/ 	.word	0xffffffff
	.align		4
        /*0008*/ 	.word	0x00000000
	.align		4
        /*000c*/ 	.word	0xfffffffe
	.align		4
        /*0010*/ 	.word	0x00000000
	.align		4
        /*0014*/ 	.word	0xfffffffd
	.align		4
        /*0018*/ 	.word	0x00000000
	.align		4
        /*001c*/ 	.word	0xfffffffc


//--------------------- .text._Z22FibonacciNumbersKernelPm --------------------------
	.section	.text._Z22FibonacciNumbersKernelPm,"ax",@progbits
	.align	128
        .global         _Z22FibonacciNumbersKernelPm
        .type           _Z22FibonacciNumbersKernelPm,@function
        .size           _Z22FibonacciNumbersKernelPm,(.L_x_10 - _Z22FibonacciNumbersKernelPm)
        .other          _Z22FibonacciNumbersKernelPm,@"STO_CUDA_ENTRY STV_DEFAULT"
_Z22FibonacciNumbersKernelPm:
.text._Z22FibonacciNumbersKernelPm:
[----:B------:R-:W-:Y:S01]  /*0000*/  LDC R1, c[0x0][0x37c] ;  /* 0x0000df00ff017b82 */ /* 0x000fe20000000800 */
[----:B------:R-:W0:Y:S07]  /*0010*/  S2R R3, SR_TID.X ;  /* 0x0000000000037919 */ /* 0x000e2e0000002100 */
[----:B------:R-:W0:Y:S01]  /*0020*/  S2UR UR4, SR_CTAID.X ;  /* 0x00000000000479c3 */ /* 0x000e220000002500 */
[----:B------:R-:W-:Y:S01]  /*0030*/  BSSY.RECONVERGENT B0, `(.L_x_0) ;  /* 0x0000006000007945 */ /* 0x000fe20003800200 */
[----:B------:R-:W-:-:S06]  /*0040*/  MOV R4, 0x90 ;  /* 0x0000009000047802 */ /* 0x000fcc0000000f00 */
[----:B------:R-:W0:Y:S02]  /*0050*/  LDC R0, c[0x0][0x360] ;  /* 0x0000d800ff007b82 */ /* 0x000e240000000800 */
[----:B0-----:R-:W-:-:S04]  /*0060*/  IMAD R0, R0, UR4, R3 ;  /* 0x0000000400007c24 */ /* 0x001fc8000f8e0203 */
[----:B------:R0:W1:Y:S03]  /*0070*/  I2F.F64.U32 R2, R0 ;  /* 0x0000000000027312 */ /* 0x0000660000201800 */
[----:B01----:R-:W-:Y:S05]  /*0080*/  CALL.REL.NOINC `($_Z22FibonacciNumbersKernelPm$__internal_accurate_pow) ;  /* 0x0000000400d07944 */ /* 0x003fea0003c00000 */
[----:B------:R-:W-:Y:S05]  /*0090*/  BSYNC.RECONVERGENT B0 ;  /* 0x0000000000007941 */ /* 0x000fea0003800200 */
.L_x_0:
[----:B------:R-:W0:Y:S01]  /*00a0*/  MUFU.RCP64H R3, 2.2360668182373046875 ;  /* 0x4001e37700037908 */ /* 0x000e220000001800 */
[----:B------:R-:W-:Y:S01]  /*00b0*/  IMAD.MOV.U32 R6, RZ, RZ, -0x64680b58 ;  /* 0x9b97f4a8ff067424 */ /* 0x000fe200078e00ff */
[----:B------:R-:W-:Y:S01]  /*00c0*/  FSETP.GEU.AND P2, PT, |R13|, 6.5827683646048100446e-37, PT ;  /* 0x036000000d00780b */ /* 0x000fe20003f4e200 */
[----:B------:R-:W-:Y:S01]  /*00d0*/  IMAD.MOV.U32 R7, RZ, RZ, 0x4001e377 ;  /* 0x4001e377ff077424 */ /* 0x000fe200078e00ff */
[----:B------:R-:W1:Y:S01]  /*00e0*/  LDCU.64 UR4, c[0x0][0x358] ;  /* 0x00006b00ff0477ac */ /* 0x000e620008000a00 */
[----:B------:R-:W-:Y:S01]  /*00f0*/  IMAD.MOV.U32 R2, RZ, RZ, 0x1 ;  /* 0x00000001ff027424 */ /* 0x000fe200078e00ff */
[----:B------:R-:W-:Y:S01]  /*0100*/  BSSY.RECONVERGENT B0, `(.L_x_1) ;  /* 0x000000f000007945 */ /* 0x000fe20003800200 */
[----:B------:R-:W-:-:S04]  /*0110*/  ISETP.NE.AND P1, PT, R0, RZ, PT ;  /* 0x000000ff0000720c */ /* 0x000fc80003f25270 */
[----:B0-----:R-:W-:-:S08]  /*0120*/  DFMA R4, R2, -R6, 1 ;  /* 0x3ff000000204742b */ /* 0x001fd00000000806 */
[----:B------:R-:W-:-:S08]  /*0130*/  DFMA R4, R4, R4, R4 ;  /* 0x000000040404722b */ /* 0x000fd00000000004 */
[----:B------:R-:W-:-:S08]  /*0140*/  DFMA R4, R2, R4, R2 ;  /* 0x000000040204722b */ /* 0x000fd00000000002 */
[----:B------:R-:W-:-:S08]  /*0150*/  DFMA R2, R4, -R6, 1 ;  /* 0x3ff000000402742b */ /* 0x000fd00000000806 */
[----:B------:R-:W-:-:S08]  /*0160*/  DFMA R2, R4, R2, R4 ;  /* 0x000000020402722b */ /* 0x000fd00000000004 */
[----:B------:R-:W-:-:S08]  /*0170*/  DMUL R4, R12, R2 ;  /* 0x000000020c047228 */ /* 0x000fd00000000000 */
[----:B------:R-:W-:-:S08]  /*0180*/  DFMA R6, R4, -R6, R12 ;  /* 0x800000060406722b */ /* 0x000fd0000000000c */
[----:B------:R-:W-:-:S10]  /*0190*/  DFMA R2, R2, R6, R4 ;  /* 0x000000060202722b */ /* 0x000fd40000000004 */
[----:B------:R-:W-:-:S05]  /*01a0*/  FFMA R4, RZ, 2.0295083522796630859, R3 ;  /* 0x4001e377ff047823 */ /* 0x000fca0000000003 */
[----:B------:R-:W-:-:S13]  /*01b0*/  FSETP.GT.AND P0, PT, |R4|, 1.469367938527859385e-39, PT ;  /* 0x001000000400780b */ /* 0x000fda0003f04200 */
[----:B-1----:R-:W-:Y:S05]  /*01c0*/  @P0 BRA P2, `(.L_x_2) ;  /* 0x0000000000080947 */ /* 0x002fea0001000000 */
[----:B------:R-:W-:-:S07]  /*01d0*/  MOV R6, 0x1f0 ;  /* 0x000001f000067802 */ /* 0x000fce0000000f00 */
[----:B------:R-:W-:Y:S05]  /*01e0*/  CALL.REL.NOINC `($__internal_0_$__cuda_sm20_div_rn_f64_full) ;  /* 0x0000000000307944 */ /* 0x000fea0003c00000 */
.L_x_2:
[----:B------:R-:W-:Y:S05]  /*01f0*/  BSYNC.RECONVERGENT B0 ;  /* 0x0000000000007941 */ /* 0x000fea0003800200 */
.L_x_1:
[----:B------:R-:W-:Y:S01]  /*0200*/  FSEL R5, R3, 1.7236067056655883789, P1 ;  /* 0x3fdc9f2503057808 */ /* 0x000fe20000800000 */
[----:B------:R-:W-:Y:S01]  /*0210*/  IMAD.MOV.U32 R3, RZ, RZ, 0x3fe00000 ;  /* 0x3fe00000ff037424 */ /* 0x000fe200078e00ff */
[----:B------:R-:W-:Y:S01]  /*0220*/  FSEL R4, R2, -6141.73095703125, P1 ;  /* 0xc5bfedd902047808 */ /* 0x000fe20000800000 */
[----:B------:R-:W-:Y:S01]  /*0230*/  IMAD.MOV.U32 R2, RZ, RZ, RZ ;  /* 0x000000ffff027224 */ /* 0x000fe200078e00ff */
[----:B------:R-:W0:Y:S02]  /*0240*/  LDC.64 R6, c[0x0][0x380] ;  /* 0x0000e000ff067b82 */ /* 0x000e240000000a00 */
[----:B------:R-:W-:-:S06]  /*0250*/  LOP3.LUT R3, R3, 0x80000000, R5, 0xb8, !PT ;  /* 0x8000000003037812 */ /* 0x000fcc00078eb805 */
[----:B------:R-:W-:-:S10]  /*0260*/  DADD.RZ R2, R2, R4 ;  /* 0x0000000002027229 */ /* 0x000fd4000000c004 */
[----:B------:R-:W1:Y:S01]  /*0270*/  F2I.U64.F64.TRUNC R2, R2 ;  /* 0x0000000200027311 */ /* 0x000e62000030d800 */
[----:B0-----:R-:W-:-:S05]  /*0280*/  IMAD.WIDE.U32 R4, R0, 0x8, R6 ;  /* 0x0000000800047825 */ /* 0x001fca00078e0006 */
[----:B-1----:R-:W-:Y:S01]  /*0290*/  STG.E.64 desc[UR4][R4.64], R2 ;  /* 0x0000000204007986 */ /* 0x002fe2000c101b04 */
[----:B------:R-:W-:Y:S05]  /*02a0*/  EXIT ;  /* 0x000000000000794d */ /* 0x000fea0003800000 */
        .weak           $__internal_0_$__cuda_sm20_div_rn_f64_full
        .type           $__internal_0_$__cuda_sm20_div_rn_f64_full,@function
        .size           $__internal_0_$__cuda_sm20_div_rn_f64_full,($_Z22FibonacciNumbersKernelPm$__internal_accurate_pow - $__internal_0_$__cuda_sm20_div_rn_f64_full)
$__internal_0_$__cuda_sm20_div_rn_f64_full:
[----:B------:R-:W-:Y:S01]  /*02b0*/  IMAD.MOV.U32 R3, RZ, RZ, 0x3ff1e377 ;  /* 0x3ff1e377ff037424 */ /* 0x000fe200078e00ff */
[----:B------:R-:W-:Y:S01]  /*02c0*/  MOV R4, R12 ;  /* 0x0000000c00047202 */ /* 0x000fe20000000f00 */
[----:B------:R-:W-:Y:S01]  /*02d0*/  IMAD.MOV.U32 R2, RZ, RZ, -0x64680b58 ;  /* 0x9b97f4a8ff027424 */ /* 0x000fe200078e00ff */
[----:B------:R-:W-:Y:S01]  /*02e0*/  BSSY.RECONVERGENT B1, `(.L_x_3) ;  /* 0x000004a000017945 */ /* 0x000fe20003800200 */
[----:B------:R-:W0:Y:S01]  /*02f0*/  MUFU.RCP64H R9, R3 ;  /* 0x0000000300097308 */ /* 0x000e220000001800 */
[----:B------:R-:W-:Y:S02]  /*0300*/  IMAD.MOV.U32 R8, RZ, RZ, 0x1 ;  /* 0x00000001ff087424 */ /* 0x000fe400078e00ff */
[----:B------:R-:W-:Y:S02]  /*0310*/  IMAD.MOV.U32 R5, RZ, RZ, R13 ;  /* 0x000000ffff057224 */ /* 0x000fe400078e000d */
[----:B------:R-:W-:Y:S02]  /*0320*/  IMAD.MOV.U32 R13, RZ, RZ, 0x1ca00000 ;  /* 0x1ca00000ff0d7424 */ /* 0x000fe400078e00ff */
[----:B------:R-:W-:Y:S01]  /*0330*/  IMAD.MOV.U32 R19, RZ, RZ, 0x40000000 ;  /* 0x40000000ff137424 */ /* 0x000fe200078e00ff */
[----:B------:R-:W-:-:S02]  /*0340*/  FSETP.GEU.AND P2, PT, |R5|, 1.469367938527859385e-39, PT ;  /* 0x001000000500780b */ /* 0x000fc40003f4e200 */
[----:B------:R-:W-:Y:S02]  /*0350*/  LOP3.LUT R7, R5, 0x7ff00000, RZ, 0xc0, !PT ;  /* 0x7ff0000005077812 */ /* 0x000fe400078ec0ff */
[----:B------:R-:W-:Y:S02]  /*0360*/  IADD3 R20, PT, PT, R19, -0x1, RZ ;  /* 0xffffffff13147810 */ /* 0x000fe40007ffe0ff */
[----:B------:R-:W-:Y:S01]  /*0370*/  ISETP.GE.U32.AND P0, PT, R7, 0x40000000, PT ;  /* 0x400000000700780c */ /* 0x000fe20003f06070 */
[----:B------:R-:W-:Y:S01]  /*0380*/  IMAD.MOV.U32 R18, RZ, RZ, R7 ;  /* 0x000000ffff127224 */ /* 0x000fe200078e0007 */
[----:B0-----:R-:W-:Y:S02]  /*0390*/  DFMA R10, R8, -R2, 1 ;  /* 0x3ff00000080a742b */ /* 0x001fe40000000802 */
[----:B------:R-:W-:-:S06]  /*03a0*/  SEL R13, R13, 0x63400000, !P0 ;  /* 0x634000000d0d7807 */ /* 0x000fcc0004000000 */
[----:B------:R-:W-:-:S08]  /*03b0*/  DFMA R10, R10, R10, R10 ;  /* 0x0000000a0a0a722b */ /* 0x000fd0000000000a */
[----:B------:R-:W-:Y:S01]  /*03c0*/  DFMA R14, R8, R10, R8 ;  /* 0x0000000a080e722b */ /* 0x000fe20000000008 */
[C-C-:B------:R-:W-:Y:S01]  /*03d0*/  @!P2 LOP3.LUT R10, R13.reuse, 0x80000000, R5.reuse, 0xf8, !PT ;  /* 0x800000000d0aa812 */ /* 0x140fe200078ef805 */
[----:B------:R-:W-:Y:S01]  /*03e0*/  IMAD.MOV.U32 R8, RZ, RZ, R4 ;  /* 0x000000ffff087224 */ /* 0x000fe200078e0004 */
[----:B------:R-:W-:Y:S02]  /*03f0*/  LOP3.LUT R9, R13, 0x800fffff, R5, 0xf8, !PT ;  /* 0x800fffff0d097812 */ /* 0x000fe400078ef805 */
[----:B------:R-:W-:Y:S01]  /*0400*/  @!P2 LOP3.LUT R11, R10, 0x100000, RZ, 0xfc, !PT ;  /* 0x001000000a0ba812 */ /* 0x000fe200078efcff */
[----:B------:R-:W-:Y:S02]  /*0410*/  @!P2 IMAD.MOV.U32 R10, RZ, RZ, RZ ;  /* 0x000000ffff0aa224 */ /* 0x000fe400078e00ff */
[----:B------:R-:W-:-:S04]  /*0420*/  DFMA R16, R14, -R2, 1 ;  /* 0x3ff000000e10742b */ /* 0x000fc80000000802 */
[----:B------:R-:W-:-:S04]  /*0430*/  @!P2 DFMA R8, R8, 2, -R10 ;  /* 0x400000000808a82b */ /* 0x000fc8000000080a */
[----:B------:R-:W-:-:S06]  /*0440*/  DFMA R16, R14, R16, R14 ;  /* 0x000000100e10722b */ /* 0x000fcc000000000e */
[----:B------:R-:W-:Y:S02]  /*0450*/  @!P2 LOP3.LUT R18, R9, 0x7ff00000, RZ, 0xc0, !PT ;  /* 0x7ff000000912a812 */ /* 0x000fe400078ec0ff */
[----:B------:R-:W-:-:S03]  /*0460*/  DMUL R10, R16, R8 ;  /* 0x00000008100a7228 */ /* 0x000fc60000000000 */
[----:B------:R-:W-:-:S05]  /*0470*/  VIADD R12, R18, 0xffffffff ;  /* 0xffffffff120c7836 */ /* 0x000fca0000000000 */
[----:B------:R-:W-:Y:S01]  /*0480*/  DFMA R14, R10, -R2, R8 ;  /* 0x800000020a0e722b */ /* 0x000fe20000000008 */
[----:B------:R-:W-:-:S04]  /*0490*/  ISETP.GT.U32.AND P0, PT, R12, 0x7feffffe, PT ;  /* 0x7feffffe0c00780c */ /* 0x000fc80003f04070 */
[----:B------:R-:W-:-:S03]  /*04a0*/  ISETP.GT.U32.OR P0, PT, R20, 0x7feffffe, P0 ;  /* 0x7feffffe1400780c */ /* 0x000fc60000704470 */
[----:B------:R-:W-:-:S10]  /*04b0*/  DFMA R10, R16, R14, R10 ;  /* 0x0000000e100a722b */ /* 0x000fd4000000000a */
[----:B------:R-:W-:Y:S05]  /*04c0*/  @P0 BRA `(.L_x_4) ;  /* 0x0000000000680947 */ /* 0x000fea0003800000 */
[----:B------:R-:W-:-:S05]  /*04d0*/  IMAD.MOV.U32 R4, RZ, RZ, 0x40000000 ;  /* 0x40000000ff047424 */ /* 0x000fca00078e00ff */
[----:B------:R-:W-:-:S04]  /*04e0*/  VIADDMNMX R7, R7, -R4, 0xb9600000, !PT ;  /* 0xb960000007077446 */ /* 0x000fc80007800904 */
[----:B------:R-:W-:-:S05]  /*04f0*/  VIMNMX R4, PT, PT, R7, 0x46a00000, PT ;  /* 0x46a0000007047848 */ /* 0x000fca0003fe0100 */
[----:B------:R-:W-:Y:S02]  /*0500*/  IMAD.IADD R14, R4, 0x1, -R13 ;  /* 0x00000001040e7824 */ /* 0x000fe400078e0a0d */
[----:B------:R-:W-:Y:S02]  /*0510*/  IMAD.MOV.U32 R4, RZ, RZ, RZ ;  /* 0x000000ffff047224 */ /* 0x000fe400078e00ff */
[----:B------:R-:W-:-:S06]  /*0520*/  VIADD R5, R14, 0x7fe00000 ;  /* 0x7fe000000e057836 */ /* 0x000fcc0000000000 */
[----:B------:R-:W-:-:S10]  /*0530*/  DMUL R12, R10, R4 ;  /* 0x000000040a0c7228 */ /* 0x000fd40000000000 */
[----:B------:R-:W-:-:S13]  /*0540*/  FSETP.GTU.AND P0, PT, |R13|, 1.469367938527859385e-39, PT ;  /* 0x001000000d00780b */ /* 0x000fda0003f0c200 */
[----:B------:R-:W-:Y:S05]  /*0550*/  @P0 BRA `(.L_x_5) ;  /* 0x0000000000880947 */ /* 0x000fea0003800000 */
[----:B------:R-:W-:Y:S01]  /*0560*/  DFMA R2, R10, -R2, R8 ;  /* 0x800000020a02722b */ /* 0x000fe20000000008 */
[----:B------:R-:W-:-:S09]  /*0570*/  IMAD.MOV.U32 R4, RZ, RZ, RZ ;  /* 0x000000ffff047224 */ /* 0x000fd200078e00ff */
[C---:B------:R-:W-:Y:S02]  /*0580*/  FSETP.NEU.AND P0, PT, R3.reuse, RZ, PT ;  /* 0x000000ff0300720b */ /* 0x040fe40003f0d000 */
[----:B------:R-:W-:-:S04]  /*0590*/  LOP3.LUT R2, R3, 0x4001e377, RZ, 0x3c, !PT ;  /* 0x4001e37703027812 */ /* 0x000fc800078e3cff */
[----:B------:R-:W-:-:S04]  /*05a0*/  LOP3.LUT R7, R2, 0x80000000, RZ, 0xc0, !PT ;  /* 0x8000000002077812 */ /* 0x000fc800078ec0ff */
[----:B------:R-:W-:-:S03]  /*05b0*/  LOP3.LUT R5, R7, R5, RZ, 0xfc, !PT ;  /* 0x0000000507057212 */ /* 0x000fc600078efcff */
[----:B------:R-:W-:Y:S05]  /*05c0*/  @!P0 BRA `(.L_x_5) ;  /* 0x00000000006c8947 */ /* 0x000fea0003800000 */
[----:B------:R-:W-:Y:S01]  /*05d0*/  IMAD.MOV R3, RZ, RZ, -R14 ;  /* 0x000000ffff037224 */ /* 0x000fe200078e0a0e */
[----:B------:R-:W-:Y:S01]  /*05e0*/  DMUL.RP R4, R10, R4 ;  /* 0x000000040a047228 */ /* 0x000fe20000008000 */
[----:B------:R-:W-:-:S06]  /*05f0*/  IMAD.MOV.U32 R2, RZ, RZ, RZ ;  /* 0x000000ffff027224 */ /* 0x000fcc00078e00ff */
[----:B------:R-:W-:-:S03]  /*0600*/  DFMA R2, R12, -R2, R10 ;  /* 0x800000020c02722b */ /* 0x000fc6000000000a */
[----:B------:R-:W-:-:S03]  /*0610*/  LOP3.LUT R7, R5, R7, RZ, 0x3c, !PT ;  /* 0x0000000705077212 */ /* 0x000fc600078e3cff */
[----:B------:R-:W-:-:S04]  /*0620*/  IADD3 R2, PT, PT, -R14, -0x43300000, RZ ;  /* 0xbcd000000e027810 */ /* 0x000fc80007ffe1ff */
[----:B------:R-:W-:-:S04]  /*0630*/  FSETP.NEU.AND P0, PT, |R3|, R2, PT ;  /* 0x000000020300720b */ /* 0x000fc80003f0d200 */
[----:B------:R-:W-:Y:S02]  /*0640*/  FSEL R12, R4, R12, !P0 ;  /* 0x0000000c040c7208 */ /* 0x000fe40004000000 */
[----:B------:R-:W-:Y:S01]  /*0650*/  FSEL R13, R7, R13, !P0 ;  /* 0x0000000d070d7208 */ /* 0x000fe20004000000 */
[----:B------:R-:W-:Y:S06]  /*0660*/  BRA `(.L_x_5) ;  /* 0x0000000000447947 */ /* 0x000fec0003800000 */
.L_x_4:
[----:B------:R-:W-:-:S14]  /*0670*/  DSETP.NAN.AND P0, PT, R4, R4, PT ;  /* 0x000000040400722a */ /* 0x000fdc0003f08000 */
[----:B------:R-:W-:Y:S05]  /*0680*/  @P0 BRA `(.L_x_6) ;  /* 0x0000000000340947 */ /* 0x000fea0003800000 */
[----:B------:R-:W-:Y:S01]  /*0690*/  ISETP.NE.AND P0, PT, R18, R19, PT ;  /* 0x000000131200720c */ /* 0x000fe20003f05270 */
[----:B------:R-:W-:Y:S01]  /*06a0*/  IMAD.MOV.U32 R13, RZ, RZ, -0x80000 ;  /* 0xfff80000ff0d7424 */ /* 0x000fe200078e00ff */
[----:B------:R-:W-:-:S11]  /*06b0*/  MOV R12, 0x0 ;  /* 0x00000000000c7802 */ /* 0x000fd60000000f00 */
[----:B------:R-:W-:Y:S05]  /*06c0*/  @!P0 BRA `(.L_x_5) ;  /* 0x00000000002c8947 */ /* 0x000fea0003800000 */
[----:B------:R-:W-:Y:S02]  /*06d0*/  ISETP.NE.AND P0, PT, R18, 0x7ff00000, PT ;  /* 0x7ff000001200780c */ /* 0x000fe40003f05270 */
[----:B------:R-:W-:Y:S02]  /*06e0*/  LOP3.LUT R4, R5, 0x4001e377, RZ, 0x3c, !PT ;  /* 0x4001e37705047812 */ /* 0x000fe400078e3cff */
[----:B------:R-:W-:Y:S02]  /*06f0*/  ISETP.EQ.OR P0, PT, R19, RZ, !P0 ;  /* 0x000000ff1300720c */ /* 0x000fe40004702670 */
[----:B------:R-:W-:-:S11]  /*0700*/  LOP3.LUT R13, R4, 0x80000000, RZ, 0xc0, !PT ;  /* 0x80000000040d7812 */ /* 0x000fd600078ec0ff */
[----:B------:R-:W-:Y:S01]  /*0710*/  @P0 LOP3.LUT R2, R13, 0x7ff00000, RZ, 0xfc, !PT ;  /* 0x7ff000000d020812 */ /* 0x000fe200078efcff */
[----:B------:R-:W-:Y:S02]  /*0720*/  @!P0 IMAD.MOV.U32 R12, RZ, RZ, RZ ;  /* 0x000000ffff0c8224 */ /* 0x000fe400078e00ff */
[----:B------:R-:W-:Y:S02]  /*0730*/  @P0 IMAD.MOV.U32 R12, RZ, RZ, RZ ;  /* 0x000000ffff0c0224 */ /* 0x000fe400078e00ff */
[----:B------:R-:W-:Y:S01]  /*0740*/  @P0 IMAD.MOV.U32 R13, RZ, RZ, R2 ;  /* 0x000000ffff0d0224 */ /* 0x000fe200078e0002 */
[----:B------:R-:W-:Y:S06]  /*0750*/  BRA `(.L_x_5) ;  /* 0x0000000000087947 */ /* 0x000fec0003800000 */
.L_x_6:
[----:B------:R-:W-:Y:S01]  /*0760*/  LOP3.LUT R13, R5, 0x80000, RZ, 0xfc, !PT ;  /* 0x00080000050d7812 */ /* 0x000fe200078efcff */
[----:B------:R-:W-:-:S07]  /*0770*/  IMAD.MOV.U32 R12, RZ, RZ, R4 ;  /* 0x000000ffff0c7224 */ /* 0x000fce00078e0004 */
.L_x_5:
[----:B------:R-:W-:Y:S05]  /*0780*/  BSYNC.RECONVERGENT B1 ;  /* 0x0000000000017941 */ /* 0x000fea0003800200 */
.L_x_3:
[----:B------:R-:W-:Y:S01]  /*0790*/  IMAD.MOV.U32 R7, RZ, RZ, 0x0 ;  /* 0x00000000ff077424 */ /* 0x000fe200078e00ff */
[----:B------:R-:W-:Y:S01]  /*07a0*/  MOV R3, R13 ;  /* 0x0000000d00037202 */ /* 0x000fe20000000f00 */
[----:B------:R-:W-:Y:S02]  /*07b0*/  IMAD.MOV.U32 R2, RZ, RZ, R12 ;  /* 0x000000ffff027224 */ /* 0x000fe400078e000c */
[----:B------:R-:W-:Y:S05]  /*07c0*/  RET.REL.NODEC R6 `(_Z22FibonacciNumbersKernelPm) ;  /* 0xfffffff8060c7950 */ /* 0x000fea0003c3ffff */
        .type           $_Z22FibonacciNumbersKernelPm$__internal_accurate_pow,@function
        .size           $_Z22FibonacciNumbersKernelPm$__internal_accurate_pow,(.L_x_10 - $_Z22FibonacciNumbersKernelPm$__internal_accurate_pow)
$_Z22FibonacciNumbersKernelPm$__internal_accurate_pow:
[----:B------:R-:W0:Y:S01]  /*07d0*/  MUFU.RCP64H R9, 1.8090162277221679688 ;  /* 0x3ffcf1bb00097908 */ /* 0x000e220000001800 */
[----:B------:R-:W-:Y:S01]  /*07e0*/  IMAD.MOV.U32 R6, RZ, RZ, -0x323405ac ;  /* 0xcdcbfa54ff067424 */ /* 0x000fe200078e00ff */
[----:B------:R-:W-:Y:S01]  /*07f0*/  UMOV UR4, 0x91a02d60 ;  /* 0x91a02d6000047882 */ /* 0x000fe20000000000 */
[----:B------:R-:W-:Y:S01]  /*0800*/  IMAD.MOV.U32 R7, RZ, RZ, 0x3ffcf1bb ;  /* 0x3ffcf1bbff077424 */ /* 0x000fe200078e00ff */
[----:B------:R-:W-:Y:S01]  /*0810*/  UMOV UR5, 0x3fc87221 ;  /* 0x3fc8722100057882 */ /* 0x000fe20000000000 */
[----:B------:R-:W-:Y:S01]  /*0820*/  IMAD.MOV.U32 R8, RZ, RZ, RZ ;  /* 0x000000ffff087224 */ /* 0x000fe200078e00ff */
[----:B------:R-:W-:Y:S01]  /*0830*/  UMOV UR6, 0x7d2cafe2 ;  /* 0x7d2cafe200067882 */ /* 0x000fe20000000000 */
[----:B------:R-:W-:Y:S01]  /*0840*/  IMAD.MOV.U32 R12, RZ, RZ, 0x41ad3b5a ;  /* 0x41ad3b5aff0c7424 */ /* 0x000fe200078e00ff */
[----:B------:R-:W-:Y:S01]  /*0850*/  UMOV UR7, 0x3eb0f5ff ;  /* 0x3eb0f5ff00077882 */ /* 0x000fe20000000000 */
[----:B------:R-:W-:Y:S02]  /*0860*/  IMAD.MOV.U32 R13, RZ, RZ, 0x3ed0f5d2 ;  /* 0x3ed0f5d2ff0d7424 */ /* 0x000fe400078e00ff */
[----:B------:R-:W-:-:S05]  /*0870*/  IMAD.SHL.U32 R5, R3, 0x2, RZ ;  /* 0x0000000203057824 */ /* 0x000fca00078e00ff */
[----:B------:R-:W-:Y:S01]  /*0880*/  ISETP.GT.U32.AND P0, PT, R5, -0x2000001, PT ;  /* 0xfdffffff0500780c */ /* 0x000fe20003f04070 */
[----:B0-----:R-:W-:-:S08]  /*0890*/  DFMA R6, R8, -R6, 1 ;  /* 0x3ff000000806742b */ /* 0x001fd00000000806 */
[----:B------:R-:W-:-:S08]  /*08a0*/  DFMA R6, R6, R6, R6 ;  /* 0x000000060606722b */ /* 0x000fd00000000006 */
[----:B------:R-:W-:-:S08]  /*08b0*/  DFMA R8, R8, R6, R8 ;  /* 0x000000060808722b */ /* 0x000fd00000000008 */
[----:B------:R-:W-:-:S08]  /*08c0*/  DMUL R6, R8, -UR4 ;  /* 0x8000000408067c28 */ /* 0x000fd00008000000 */
[----:B------:R-:W-:-:S08]  /*08d0*/  DFMA R6, R8, -UR4, R6 ;  /* 0x8000000408067c2b */ /* 0x000fd00008000006 */
[C---:B------:R-:W-:Y:S02]  /*08e0*/  DMUL R10, R6.reuse, R6 ;  /* 0x00000006060a7228 */ /* 0x040fe40000000000 */
[----:B------:R-:W-:-:S06]  /*08f0*/  DADD R14, -R6, -UR4 ;  /* 0x80000004060e7e29 */ /* 0x000fcc0008000100 */
[----:B------:R-:W-:Y:S01]  /*0900*/  DFMA R12, R10, UR6, R12 ;  /* 0x000000060a0c7c2b */ /* 0x000fe2000800000c */
[----:B------:R-:W-:Y:S01]  /*0910*/  UMOV UR6, 0x75488a3f ;  /* 0x75488a3f00067882 */ /* 0x000fe20000000000 */
[----:B------:R-:W-:Y:S01]  /*0920*/  UMOV UR7, 0x3ef3b20a ;  /* 0x3ef3b20a00077882 */ /* 0x000fe20000000000 */
[----:B------:R-:W-:Y:S02]  /*0930*/  DADD R18, R14, R14 ;  /* 0x000000000e127229 */ /* 0x000fe4000000000e */
[----:B------:R-:W-:-:S03]  /*0940*/  DMUL R14, R6, R6 ;  /* 0x00000006060e7228 */ /* 0x000fc60000000000 */
[----:B------:R-:W-:Y:S01]  /*0950*/  DFMA R12, R10, R12, UR6 ;  /* 0x000000060a0c7e2b */ /* 0x000fe2000800000c */
[----:B------:R-:W-:Y:S01]  /*0960*/  UMOV UR6, 0xe4faecd5 ;  /* 0xe4faecd500067882 */ /* 0x000fe20000000000 */
[----:B------:R-:W-:Y:S01]  /*0970*/  UMOV UR7, 0x3f1745cd ;  /* 0x3f1745cd00077882 */ /* 0x000fe20000000000 */
[----:B------:R-:W-:Y:S01]  /*0980*/  DFMA R18, -R6, -UR4, R18 ;  /* 0x8000000406127c2b */ /* 0x000fe20008000112 */
[----:B------:R-:W-:Y:S01]  /*0990*/  UMOV UR4, 0xb9e7b0 ;  /* 0x00b9e7b000047882 */ /* 0x000fe20000000000 */
[----:B------:R-:W-:-:S03]  /*09a0*/  UMOV UR5, 0x3c46a4cb ;  /* 0x3c46a4cb00057882 */ /* 0x000fc60000000000 */
[----:B------:R-:W-:Y:S01]  /*09b0*/  DFMA R12, R10, R12, UR6 ;  /* 0x000000060a0c7e2b */ /* 0x000fe2000800000c */
[----:B------:R-:W-:Y:S01]  /*09c0*/  UMOV UR6, 0x258a578b ;  /* 0x258a578b00067882 */ /* 0x000fe20000000000 */
[----:B------:R-:W-:Y:S01]  /*09d0*/  UMOV UR7, 0x3f3c71c7 ;  /* 0x3f3c71c700077882 */ /* 0x000fe20000000000 */
[----:B------:R-:W-:-:S05]  /*09e0*/  DMUL R8, R8, R18 ;  /* 0x0000001208087228 */ /* 0x000fca0000000000 */
[----:B------:R-:W-:Y:S01]  /*09f0*/  DFMA R12, R10, R12, UR6 ;  /* 0x000000060a0c7e2b */ /* 0x000fe2000800000c */
[----:B------:R-:W-:Y:S01]  /*0a00*/  UMOV UR6, 0x9242b910 ;  /* 0x9242b91000067882 */ /* 0x000fe20000000000 */
[----:B------:R-:W-:-:S03]  /*0a10*/  UMOV UR7, 0x3f624924 ;  /* 0x3f62492400077882 */ /* 0x000fc60000000000 */
[----:B------:R-:W-:Y:S01]  /*0a20*/  IADD3 R23, PT, PT, R9, 0x100000, RZ ;  /* 0x0010000009177810 */ /* 0x000fe20007ffe0ff */
[----:B------:R-:W-:Y:S02]  /*0a30*/  IMAD.MOV.U32 R22, RZ, RZ, R8 ;  /* 0x000000ffff167224 */ /* 0x000fe400078e0008 */
[----:B------:R-:W-:Y:S01]  /*0a40*/  DFMA R12, R10, R12, UR6 ;  /* 0x000000060a0c7e2b */ /* 0x000fe2000800000c */
[----:B------:R-:W-:Y:S01]  /*0a50*/  UMOV UR6, 0x99999dfb ;  /* 0x99999dfb00067882 */ /* 0x000fe20000000000 */
[----:B------:R-:W-:-:S06]  /*0a60*/  UMOV UR7, 0x3f899999 ;  /* 0x3f89999900077882 */ /* 0x000fcc0000000000 */
[----:B------:R-:W-:Y:S01]  /*0a70*/  DFMA R16, R10, R12, UR6 ;  /* 0x000000060a107e2b */ /* 0x000fe2000800000c */
[----:B------:R-:W-:Y:S01]  /*0a80*/  UMOV UR6, 0x55555555 ;  /* 0x5555555500067882 */ /* 0x000fe20000000000 */
[----:B------:R-:W-:-:S06]  /*0a90*/  UMOV UR7, 0x3fb55555 ;  /* 0x3fb5555500077882 */ /* 0x000fcc0000000000 */
[----:B------:R-:W-:-:S08]  /*0aa0*/  DFMA R12, R10, R16, UR6 ;  /* 0x000000060a0c7e2b */ /* 0x000fd00008000010 */
[----:B------:R-:W-:-:S08]  /*0ab0*/  DADD R20, -R12, UR6 ;  /* 0x000000060c147e29 */ /* 0x000fd00008000100 */
[----:B------:R-:W-:Y:S02]  /*0ac0*/  DFMA R20, R10, R16, R20 ;  /* 0x000000100a14722b */ /* 0x000fe40000000014 */
[----:B------:R-:W-:-:S06]  /*0ad0*/  DMUL R10, R6, R14 ;  /* 0x0000000e060a7228 */ /* 0x000fcc0000000000 */
[----:B------:R-:W-:Y:S01]  /*0ae0*/  DADD R18, R20, -UR4 ;  /* 0x8000000414127e29 */ /* 0x000fe20008000000 */
[----:B------:R-:W-:Y:S01]  /*0af0*/  UMOV UR4, 0x0 ;  /* 0x0000000000047882 */ /* 0x000fe20000000000 */
[C---:B------:R-:W-:Y:S01]  /*0b00*/  DFMA R24, R6.reuse, R14, -R10 ;  /* 0x0000000e0618722b */ /* 0x040fe2000000080a */
[----:B------:R-:W-:Y:S01]  /*0b10*/  UMOV UR5, 0x3ff00000 ;  /* 0x3ff0000000057882 */ /* 0x000fe20000000000 */
[----:B------:R-:W-:-:S04]  /*0b20*/  DFMA R20, R6, R6, -R14 ;  /* 0x000000060614722b */ /* 0x000fc8000000080e */
[----:B------:R-:W-:Y:S02]  /*0b30*/  DADD R16, R12, R18 ;  /* 0x000000000c107229 */ /* 0x000fe40000000012 */
[----:B------:R-:W-:Y:S02]  /*0b40*/  DFMA R24, R8, R14, R24 ;  /* 0x0000000e0818722b */ /* 0x000fe40000000018 */
[----:B------:R-:W-:-:S04]  /*0b50*/  DFMA R20, R6, R22, R20 ;  /* 0x000000160614722b */ /* 0x000fc80000000014 */
[----:B------:R-:W-:Y:S02]  /*0b60*/  DMUL R14, R16, R10 ;  /* 0x0000000a100e7228 */ /* 0x000fe40000000000 */
[----:B------:R-:W-:Y:S02]  /*0b70*/  DADD R12, R12, -R16 ;  /* 0x000000000c0c7229 */ /* 0x000fe40000000810 */
[----:B------:R-:W-:-:S04]  /*0b80*/  DFMA R20, R6, R20, R24 ;  /* 0x000000140614722b */ /* 0x000fc80000000018 */
[----:B------:R-:W-:Y:S02]  /*0b90*/  DFMA R22, R16, R10, -R14 ;  /* 0x0000000a1016722b */ /* 0x000fe4000000080e */
[----:B------:R-:W-:-:S06]  /*0ba0*/  DADD R12, R18, R12 ;  /* 0x00000000120c7229 */ /* 0x000fcc000000000c */
[----:B------:R-:W-:-:S08]  /*0bb0*/  DFMA R20, R16, R20, R22 ;  /* 0x000000141014722b */ /* 0x000fd00000000016 */
[----:B------:R-:W-:-:S08]  /*0bc0*/  DFMA R12, R12, R10, R20 ;  /* 0x0000000a0c0c722b */ /* 0x000fd00000000014 */
[----:B------:R-:W-:-:S08]  /*0bd0*/  DADD R16, R14, R12 ;  /* 0x000000000e107229 */ /* 0x000fd0000000000c */
[--C-:B------:R-:W-:Y:S02]  /*0be0*/  DADD R10, R6, R16.reuse ;  /* 0x00000000060a7229 */ /* 0x100fe40000000010 */
[----:B------:R-:W-:-:S06]  /*0bf0*/  DADD R14, R14, -R16 ;  /* 0x000000000e0e7229 */ /* 0x000fcc0000000810 */
[----:B------:R-:W-:Y:S02]  /*0c00*/  DADD R6, R6, -R10 ;  /* 0x0000000006067229 */ /* 0x000fe4000000080a */
[----:B------:R-:W-:-:S06]  /*0c10*/  DADD R14, R12, R14 ;  /* 0x000000000c0e7229 */ /* 0x000fcc000000000e */
[----:B------:R-:W-:-:S08]  /*0c20*/  DADD R6, R16, R6 ;  /* 0x0000000010067229 */ /* 0x000fd00000000006 */
[----:B------:R-:W-:-:S08]  /*0c30*/  DADD R6, R14, R6 ;  /* 0x000000000e067229 */ /* 0x000fd00000000006 */
[----:B------:R-:W-:Y:S01]  /*0c40*/  DADD R12, R8, R6 ;  /* 0x00000000080c7229 */ /* 0x000fe20000000006 */
[----:B------:R-:W-:Y:S02]  /*0c50*/  IMAD.MOV.U32 R8, RZ, RZ, -0x105c611 ;  /* 0xfefa39efff087424 */ /* 0x000fe400078e00ff */
[----:B------:R-:W-:Y:S02]  /*0c60*/  IMAD.MOV.U32 R9, RZ, RZ, 0x3fe62e42 ;  /* 0x3fe62e42ff097424 */ /* 0x000fe400078e00ff */
[----:B------:R-:W-:-:S03]  /*0c70*/  IMAD.MOV.U32 R6, RZ, RZ, -0x105c611 ;  /* 0xfefa39efff067424 */ /* 0x000fc600078e00ff */
[----:B------:R-:W-:Y:S01]  /*0c80*/  DADD R14, R10, R12 ;  /* 0x000000000a0e7229 */ /* 0x000fe2000000000c */
[----:B------:R-:W-:-:S07]  /*0c90*/  IMAD.MOV.U32 R7, RZ, RZ, 0x3fe62e42 ;  /* 0x3fe62e42ff077424 */ /* 0x000fce00078e00ff */
[--C-:B------:R-:W-:Y:S02]  /*0ca0*/  DFMA R8, R8, UR4, R14.reuse ;  /* 0x0000000408087c2b */ /* 0x100fe4000800000e */
[----:B------:R-:W-:-:S06]  /*0cb0*/  DADD R10, R10, -R14 ;  /* 0x000000000a0a7229 */ /* 0x000fcc000000080e */
[----:B------:R-:W-:Y:S02]  /*0cc0*/  DFMA R16, -R6, 1, R8 ;  /* 0x3ff000000610782b */ /* 0x000fe40000000108 */
[----:B------:R-:W-:Y:S01]  /*0cd0*/  DADD R10, R12, R10 ;  /* 0x000000000c0a7229 */ /* 0x000fe2000000000a */
[----:B------:R-:W-:Y:S01]  /*0ce0*/  IMAD.MOV.U32 R12, RZ, RZ, 0x3b39803f ;  /* 0x3b39803fff0c7424 */ /* 0x000fe200078e00ff */
[----:B------:R-:W-:-:S04]  /*0cf0*/  MOV R13, 0x3c7abc9e ;  /* 0x3c7abc9e000d7802 */ /* 0x000fc80000000f00 */
[----:B------:R-:W-:Y:S01]  /*0d00*/  DADD R16, -R14, R16 ;  /* 0x000000000e107229 */ /* 0x000fe20000000110 */
[----:B------:R-:W-:Y:S01]  /*0d10*/  LOP3.LUT R15, R3, 0xff0fffff, RZ, 0xc0, !PT ;  /* 0xff0fffff030f7812 */ /* 0x000fe200078ec0ff */
[----:B------:R-:W-:-:S03]  /*0d20*/  IMAD.MOV.U32 R14, RZ, RZ, R2 ;  /* 0x000000ffff0e7224 */ /* 0x000fc600078e0002 */
[----:B------:R-:W-:-:S03]  /*0d30*/  SEL R15, R15, R3, P0 ;  /* 0x000000030f0f7207 */ /* 0x000fc60000000000 */
[----:B------:R-:W-:-:S08]  /*0d40*/  DADD R10, R10, -R16 ;  /* 0x000000000a0a7229 */ /* 0x000fd00000000810 */
[----:B------:R-:W-:Y:S01]  /*0d50*/  DFMA R10, R12, UR4, R10 ;  /* 0x000000040c0a7c2b */ /* 0x000fe2000800000a */
[----:B------:R-:W-:Y:S01]  /*0d60*/  UMOV UR4, 0x3b39803f ;  /* 0x3b39803f00047882 */ /* 0x000fe20000000000 */
[----:B------:R-:W-:-:S06]  /*0d70*/  UMOV UR5, 0x3c7abc9e ;  /* 0x3c7abc9e00057882 */ /* 0x000fcc0000000000 */
[----:B------:R-:W-:-:S08]  /*0d80*/  DADD R12, R8, R10 ;  /* 0x00000000080c7229 */ /* 0x000fd0000000000a */
[----:B------:R-:W-:Y:S02]  /*0d90*/  DADD R8, R8, -R12 ;  /* 0x0000000008087229 */ /* 0x000fe4000000080c */
[----:B------:R-:W-:-:S06]  /*0da0*/  DMUL R2, R12, R14 ;  /* 0x0000000e0c027228 */ /* 0x000fcc0000000000 */
[----:B------:R-:W-:Y:S02]  /*0db0*/  DADD R8, R10, R8 ;  /* 0x000000000a087229 */ /* 0x000fe40000000008 */
[----:B------:R-:W-:Y:S01]  /*0dc0*/  DFMA R12, R12, R14, -R2 ;  /* 0x0000000e0c0c722b */ /* 0x000fe20000000802 */
[----:B------:R-:W-:Y:S02]  /*0dd0*/  IMAD.MOV.U32 R10, RZ, RZ, 0x652b82fe ;  /* 0x652b82feff0a7424 */ /* 0x000fe400078e00ff */
[----:B------:R-:W-:-:S05]  /*0de0*/  IMAD.MOV.U32 R11, RZ, RZ, 0x3ff71547 ;  /* 0x3ff71547ff0b7424 */ /* 0x000fca00078e00ff */
[----:B------:R-:W-:-:S08]  /*0df0*/  DFMA R12, R8, R14, R12 ;  /* 0x0000000e080c722b */ /* 0x000fd0000000000c */
[----:B------:R-:W-:-:S08]  /*0e00*/  DADD R8, R2, R12 ;  /* 0x0000000002087229 */ /* 0x000fd0000000000c */
[----:B------:R-:W-:Y:S02]  /*0e10*/  DFMA R10, R8, R10, 6.75539944105574400000e+15 ;  /* 0x43380000080a742b */ /* 0x000fe4000000000a */
[----:B------:R-:W-:Y:S01]  /*0e20*/  FSETP.GEU.AND P0, PT, |R9|, 4.1917929649353027344, PT ;  /* 0x4086232b0900780b */ /* 0x000fe20003f0e200 */
[----:B------:R-:W-:-:S05]  /*0e30*/  DADD R2, R2, -R8 ;  /* 0x0000000002027229 */ /* 0x000fca0000000808 */
[----:B------:R-:W-:-:S03]  /*0e40*/  DADD R14, R10, -6.75539944105574400000e+15 ;  /* 0xc33800000a0e7429 */ /* 0x000fc60000000000 */
[----:B------:R-:W-:-:S05]  /*0e50*/  DADD R2, R12, R2 ;  /* 0x000000000c027229 */ /* 0x000fca0000000002 */
[----:B------:R-:W-:-:S08]  /*0e60*/  DFMA R6, R14, -R6, R8 ;  /* 0x800000060e06722b */ /* 0x000fd00000000008 */
[----:B------:R-:W-:Y:S01]  /*0e70*/  DFMA R6, R14, -UR4, R6 ;  /* 0x800000040e067c2b */ /* 0x000fe20008000006 */
[----:B------:R-:W-:Y:S01]  /*0e80*/  UMOV UR4, 0x69ce2bdf ;  /* 0x69ce2bdf00047882 */ /* 0x000fe20000000000 */
[----:B------:R-:W-:Y:S01]  /*0e90*/  IMAD.MOV.U32 R14, RZ, RZ, -0x35dec16 ;  /* 0xfca213eaff0e7424 */ /* 0x000fe200078e00ff */
[----:B------:R-:W-:Y:S01]  /*0ea0*/  UMOV UR5, 0x3e5ade15 ;  /* 0x3e5ade1500057882 */ /* 0x000fe20000000000 */
[----:B------:R-:W-:-:S06]  /*0eb0*/  IMAD.MOV.U32 R15, RZ, RZ, 0x3e928af3 ;  /* 0x3e928af3ff0f7424 */ /* 0x000fcc00078e00ff */
[----:B------:R-:W-:Y:S01]  /*0ec0*/  DFMA R14, R6, UR4, R14 ;  /* 0x00000004060e7c2b */ /* 0x000fe2000800000e */
[----:B------:R-:W-:Y:S01]  /*0ed0*/  UMOV UR4, 0x62401315 ;  /* 0x6240131500047882 */ /* 0x000fe20000000000 */
[----:B------:R-:W-:-:S06]  /*0ee0*/  UMOV UR5, 0x3ec71dee ;  /* 0x3ec71dee00057882 */ /* 0x000fcc0000000000 */
[----:B------:R-:W-:Y:S01]  /*0ef0*/  DFMA R14, R6, R14, UR4 ;  /* 0x00000004060e7e2b */ /* 0x000fe2000800000e */
        /* <DEDUP_REMOVED lines=20> */
[----:B------:R-:W-:-:S08]  /*1040*/  DFMA R14, R6, R14, UR4 ;  /* 0x00000004060e7e2b */ /* 0x000fd0000800000e */
[----:B------:R-:W-:-:S08]  /*1050*/  DFMA R14, R6, R14, 1 ;  /* 0x3ff00000060e742b */ /* 0x000fd0000000000e */
[----:B------:R-:W-:-:S10]  /*1060*/  DFMA R14, R6, R14, 1 ;  /* 0x3ff00000060e742b */ /* 0x000fd4000000000e */
[----:B------:R-:W-:Y:S01]  /*1070*/  LEA R7, R10, R15, 0x14 ;  /* 0x0000000f0a077211 */ /* 0x000fe200078ea0ff */
[----:B------:R-:W-:Y:S01]  /*1080*/  IMAD.MOV.U32 R6, RZ, RZ, R14 ;  /* 0x000000ffff067224 */ /* 0x000fe200078e000e */
[----:B------:R-:W-:Y:S06]  /*1090*/  @!P0 BRA `(.L_x_7) ;  /* 0x0000000000308947 */ /* 0x000fec0003800000 */
[----:B------:R-:W-:Y:S01]  /*10a0*/  FSETP.GEU.AND P1, PT, |R9|, 4.2275390625, PT ;  /* 0x408748000900780b */ /* 0x000fe20003f2e200 */
[C---:B------:R-:W-:Y:S02]  /*10b0*/  DADD R6, R8.reuse, +INF ;  /* 0x7ff0000008067429 */ /* 0x040fe40000000000 */
[----:B------:R-:W-:-:S08]  /*10c0*/  DSETP.GEU.AND P0, PT, R8, RZ, PT ;  /* 0x000000ff0800722a */ /* 0x000fd00003f0e000 */
[----:B------:R-:W-:Y:S02]  /*10d0*/  FSEL R6, R6, RZ, P0 ;  /* 0x000000ff06067208 */ /* 0x000fe40000000000 */
[----:B------:R-:W-:Y:S02]  /*10e0*/  @!P1 LEA.HI R5, R10, R10, RZ, 0x1 ;  /* 0x0000000a0a059211 */ /* 0x000fe400078f08ff */
[----:B------:R-:W-:Y:S02]  /*10f0*/  FSEL R7, R7, RZ, P0 ;  /* 0x000000ff07077208 */ /* 0x000fe40000000000 */
[----:B------:R-:W-:-:S05]  /*1100*/  @!P1 SHF.R.S32.HI R5, RZ, 0x1, R5 ;  /* 0x00000001ff059819 */ /* 0x000fca0000011405 */
[----:B------:R-:W-:Y:S02]  /*1110*/  @!P1 IMAD.IADD R8, R10, 0x1, -R5 ;  /* 0x000000010a089824 */ /* 0x000fe400078e0a05 */
[----:B------:R-:W-:-:S03]  /*1120*/  @!P1 IMAD R15, R5, 0x100000, R15 ;  /* 0x00100000050f9824 */ /* 0x000fc600078e020f */
[----:B------:R-:W-:Y:S01]  /*1130*/  @!P1 LEA R9, R8, 0x3ff00000, 0x14 ;  /* 0x3ff0000008099811 */ /* 0x000fe200078ea0ff */
[----:B------:R-:W-:-:S06]  /*1140*/  @!P1 IMAD.MOV.U32 R8, RZ, RZ, RZ ;  /* 0x000000ffff089224 */ /* 0x000fcc00078e00ff */
[----:B------:R-:W-:-:S11]  /*1150*/  @!P1 DMUL R6, R14, R8 ;  /* 0x000000080e069228 */ /* 0x000fd60000000000 */
.L_x_7:
[----:B------:R-:W-:Y:S01]  /*1160*/  DFMA R2, R2, R6, R6 ;  /* 0x000000060202722b */ /* 0x000fe20000000006 */
[----:B------:R-:W-:Y:S01]  /*1170*/  IMAD.MOV.U32 R5, RZ, RZ, 0x0 ;  /* 0x00000000ff057424 */ /* 0x000fe200078e00ff */
[----:B------:R-:W-:-:S08]  /*1180*/  DSETP.NEU.AND P0, PT, |R6|, +INF , PT ;  /* 0x7ff000000600742a */ /* 0x000fd00003f0d200 */
[----:B------:R-:W-:Y:S02]  /*1190*/  FSEL R12, R6, R2, !P0 ;  /* 0x00000002060c7208 */ /* 0x000fe40004000000 */
[----:B------:R-:W-:Y:S01]  /*11a0*/  FSEL R13, R7, R3, !P0 ;  /* 0x00000003070d7208 */ /* 0x000fe20004000000 */
[----:B------:R-:W-:Y:S06]  /*11b0*/  RET.REL.NODEC R4 `(_Z22FibonacciNumbersKernelPm) ;  /* 0xffffffec04907950 */ /* 0x000fec0003c3ffff */
.L_x_8:
[----:B------:R-:W-:-:S00]  /*11c0*/  BRA `(.L_x_8) ;  /* 0xfffffffc00fc7947 */ /* 0x000fc0000383ffff */
[----:B------:R-:W-:-:S00]  /*11d0*/  NOP ;  /* 0x0000000000007918 */ /* 0x000fc00000000000 */
        /* <DEDUP_REMOVED lines=10> */
.L_x_10:


//--------------------- .nv.shared.reserved.0     --------------------------
	.section	.nv.shared.reserved.0,"aw",@nobits
	.weak		__nv_reservedSMEM_offset_0_alias
	.size		__nv_reservedSMEM_offset_0_alias, 0, 64
	.other		__nv_reservedSMEM_offset_0_alias,@"STO_CUDA_RESERVED_SHARED STV_DEFAULT"
__nv_reservedSMEM_offset_0_alias:
	.zero		0
	.zero		64


//--------------------- .nv.constant0._Z22FibonacciNumbersKernelPm --------------------------
	.section	.nv.constant0._Z22FibonacciNumbersKernelPm,"a",@progbits
	.sectionflags	@""
	.align	4
.nv.constant0._Z22FibonacciNumbersKernelPm:
	.zero		904


//--------------------- SYMBOLS --------------------------

	.type		.nv.reservedSmem.offset0,@object
	.size		.nv.reservedSmem.offset0,0x4
